//
// Generated by NVIDIA NVVM Compiler
//
// Compiler Build ID: CL-36424714
// Cuda compilation tools, release 13.0, V13.0.88
// Based on NVVM 20.0.0
//

.version 9.0
.target sm_100
.address_size 64

	// .globl	_Z16dep_chain_kernelPfPKfi

.visible .entry _Z16dep_chain_kernelPfPKfi(
	.param .u64 .ptr .align 1 _Z16dep_chain_kernelPfPKfi_param_0,
	.param .u64 .ptr .align 1 _Z16dep_chain_kernelPfPKfi_param_1,
	.param .u32 _Z16dep_chain_kernelPfPKfi_param_2
)
{
	.reg .pred 	%p<4>;
	.reg .b32 	%r<11>;
	.reg .b32 	%f<264>;
	.reg .b64 	%rd<9>;

	ld.param.u64 	%rd2, [_Z16dep_chain_kernelPfPKfi_param_0];
	ld.param.u64 	%rd3, [_Z16dep_chain_kernelPfPKfi_param_1];
	ld.param.u32 	%r6, [_Z16dep_chain_kernelPfPKfi_param_2];
	mov.u32 	%r7, %ctaid.x;
	mov.u32 	%r1, %ntid.x;
	mov.u32 	%r8, %tid.x;
	mad.lo.s32 	%r2, %r7, %r1, %r8;
	setp.ge.s32 	%p1, %r2, %r6;
	mov.f32 	%f263, 0f00000000;
	@%p1 bra 	$L__BB0_3;
	mov.u32 	%r9, %nctaid.x;
	mul.lo.s32 	%r3, %r9, %r1;
	cvta.to.global.u64 	%rd1, %rd3;
	mov.f32 	%f263, 0f00000000;
	mov.u32 	%r10, %r2;
$L__BB0_2:
	mul.wide.s32 	%rd4, %r10, 4;
	add.s64 	%rd5, %rd1, %rd4;
	ld.global.nc.f32 	%f6, [%rd5];
	fma.rn.f32 	%f7, %f263, 0f3F800001, %f6;
	fma.rn.f32 	%f8, %f7, 0f3F800001, %f6;
	fma.rn.f32 	%f9, %f8, 0f3F800001, %f6;
	fma.rn.f32 	%f10, %f9, 0f3F800001, %f6;
	fma.rn.f32 	%f11, %f10, 0f3F800001, %f6;
	fma.rn.f32 	%f12, %f11, 0f3F800001, %f6;
	fma.rn.f32 	%f13, %f12, 0f3F800001, %f6;
	fma.rn.f32 	%f14, %f13, 0f3F800001, %f6;
	fma.rn.f32 	%f15, %f14, 0f3F800001, %f6;
	fma.rn.f32 	%f16, %f15, 0f3F800001, %f6;
	fma.rn.f32 	%f17, %f16, 0f3F800001, %f6;
	fma.rn.f32 	%f18, %f17, 0f3F800001, %f6;
	fma.rn.f32 	%f19, %f18, 0f3F800001, %f6;
	fma.rn.f32 	%f20, %f19, 0f3F800001, %f6;
	fma.rn.f32 	%f21, %f20, 0f3F800001, %f6;
	fma.rn.f32 	%f22, %f21, 0f3F800001, %f6;
	fma.rn.f32 	%f23, %f22, 0f3F800001, %f6;
	fma.rn.f32 	%f24, %f23, 0f3F800001, %f6;
	fma.rn.f32 	%f25, %f24, 0f3F800001, %f6;
	fma.rn.f32 	%f26, %f25, 0f3F800001, %f6;
	fma.rn.f32 	%f27, %f26, 0f3F800001, %f6;
	fma.rn.f32 	%f28, %f27, 0f3F800001, %f6;
	fma.rn.f32 	%f29, %f28, 0f3F800001, %f6;
	fma.rn.f32 	%f30, %f29, 0f3F800001, %f6;
	fma.rn.f32 	%f31, %f30, 0f3F800001, %f6;
	fma.rn.f32 	%f32, %f31, 0f3F800001, %f6;
	fma.rn.f32 	%f33, %f32, 0f3F800001, %f6;
	fma.rn.f32 	%f34, %f33, 0f3F800001, %f6;
	fma.rn.f32 	%f35, %f34, 0f3F800001, %f6;
	fma.rn.f32 	%f36, %f35, 0f3F800001, %f6;
	fma.rn.f32 	%f37, %f36, 0f3F800001, %f6;
	fma.rn.f32 	%f38, %f37, 0f3F800001, %f6;
	fma.rn.f32 	%f39, %f38, 0f3F800001, %f6;
	fma.rn.f32 	%f40, %f39, 0f3F800001, %f6;
	fma.rn.f32 	%f41, %f40, 0f3F800001, %f6;
	fma.rn.f32 	%f42, %f41, 0f3F800001, %f6;
	fma.rn.f32 	%f43, %f42, 0f3F800001, %f6;
	fma.rn.f32 	%f44, %f43, 0f3F800001, %f6;
	fma.rn.f32 	%f45, %f44, 0f3F800001, %f6;
	fma.rn.f32 	%f46, %f45, 0f3F800001, %f6;
	fma.rn.f32 	%f47, %f46, 0f3F800001, %f6;
	fma.rn.f32 	%f48, %f47, 0f3F800001, %f6;
	fma.rn.f32 	%f49, %f48, 0f3F800001, %f6;
	fma.rn.f32 	%f50, %f49, 0f3F800001, %f6;
	fma.rn.f32 	%f51, %f50, 0f3F800001, %f6;
	fma.rn.f32 	%f52, %f51, 0f3F800001, %f6;
	fma.rn.f32 	%f53, %f52, 0f3F800001, %f6;
	fma.rn.f32 	%f54, %f53, 0f3F800001, %f6;
	fma.rn.f32 	%f55, %f54, 0f3F800001, %f6;
	fma.rn.f32 	%f56, %f55, 0f3F800001, %f6;
	fma.rn.f32 	%f57, %f56, 0f3F800001, %f6;
	fma.rn.f32 	%f58, %f57, 0f3F800001, %f6;
	fma.rn.f32 	%f59, %f58, 0f3F800001, %f6;
	fma.rn.f32 	%f60, %f59, 0f3F800001, %f6;
	fma.rn.f32 	%f61, %f60, 0f3F800001, %f6;
	fma.rn.f32 	%f62, %f61, 0f3F800001, %f6;
	fma.rn.f32 	%f63, %f62, 0f3F800001, %f6;
	fma.rn.f32 	%f64, %f63, 0f3F800001, %f6;
	fma.rn.f32 	%f65, %f64, 0f3F800001, %f6;
	fma.rn.f32 	%f66, %f65, 0f3F800001, %f6;
	fma.rn.f32 	%f67, %f66, 0f3F800001, %f6;
	fma.rn.f32 	%f68, %f67, 0f3F800001, %f6;
	fma.rn.f32 	%f69, %f68, 0f3F800001, %f6;
	fma.rn.f32 	%f70, %f69, 0f3F800001, %f6;
	fma.rn.f32 	%f71, %f70, 0f3F800001, %f6;
	fma.rn.f32 	%f72, %f71, 0f3F800001, %f6;
	fma.rn.f32 	%f73, %f72, 0f3F800001, %f6;
	fma.rn.f32 	%f74, %f73, 0f3F800001, %f6;
	fma.rn.f32 	%f75, %f74, 0f3F800001, %f6;
	fma.rn.f32 	%f76, %f75, 0f3F800001, %f6;
	fma.rn.f32 	%f77, %f76, 0f3F800001, %f6;
	fma.rn.f32 	%f78, %f77, 0f3F800001, %f6;
	fma.rn.f32 	%f79, %f78, 0f3F800001, %f6;
	fma.rn.f32 	%f80, %f79, 0f3F800001, %f6;
	fma.rn.f32 	%f81, %f80, 0f3F800001, %f6;
	fma.rn.f32 	%f82, %f81, 0f3F800001, %f6;
	fma.rn.f32 	%f83, %f82, 0f3F800001, %f6;
	fma.rn.f32 	%f84, %f83, 0f3F800001, %f6;
	fma.rn.f32 	%f85, %f84, 0f3F800001, %f6;
	fma.rn.f32 	%f86, %f85, 0f3F800001, %f6;
	fma.rn.f32 	%f87, %f86, 0f3F800001, %f6;
	fma.rn.f32 	%f88, %f87, 0f3F800001, %f6;
	fma.rn.f32 	%f89, %f88, 0f3F800001, %f6;
	fma.rn.f32 	%f90, %f89, 0f3F800001, %f6;
	fma.rn.f32 	%f91, %f90, 0f3F800001, %f6;
	fma.rn.f32 	%f92, %f91, 0f3F800001, %f6;
	fma.rn.f32 	%f93, %f92, 0f3F800001, %f6;
	fma.rn.f32 	%f94, %f93, 0f3F800001, %f6;
	fma.rn.f32 	%f95, %f94, 0f3F800001, %f6;
	fma.rn.f32 	%f96, %f95, 0f3F800001, %f6;
	fma.rn.f32 	%f97, %f96, 0f3F800001, %f6;
	fma.rn.f32 	%f98, %f97, 0f3F800001, %f6;
	fma.rn.f32 	%f99, %f98, 0f3F800001, %f6;
	fma.rn.f32 	%f100, %f99, 0f3F800001, %f6;
	fma.rn.f32 	%f101, %f100, 0f3F800001, %f6;
	fma.rn.f32 	%f102, %f101, 0f3F800001, %f6;
	fma.rn.f32 	%f103, %f102, 0f3F800001, %f6;
	fma.rn.f32 	%f104, %f103, 0f3F800001, %f6;
	fma.rn.f32 	%f105, %f104, 0f3F800001, %f6;
	fma.rn.f32 	%f106, %f105, 0f3F800001, %f6;
	fma.rn.f32 	%f107, %f106, 0f3F800001, %f6;
	fma.rn.f32 	%f108, %f107, 0f3F800001, %f6;
	fma.rn.f32 	%f109, %f108, 0f3F800001, %f6;
	fma.rn.f32 	%f110, %f109, 0f3F800001, %f6;
	fma.rn.f32 	%f111, %f110, 0f3F800001, %f6;
	fma.rn.f32 	%f112, %f111, 0f3F800001, %f6;
	fma.rn.f32 	%f113, %f112, 0f3F800001, %f6;
	fma.rn.f32 	%f114, %f113, 0f3F800001, %f6;
	fma.rn.f32 	%f115, %f114, 0f3F800001, %f6;
	fma.rn.f32 	%f116, %f115, 0f3F800001, %f6;
	fma.rn.f32 	%f117, %f116, 0f3F800001, %f6;
	fma.rn.f32 	%f118, %f117, 0f3F800001, %f6;
	fma.rn.f32 	%f119, %f118, 0f3F800001, %f6;
	fma.rn.f32 	%f120, %f119, 0f3F800001, %f6;
	fma.rn.f32 	%f121, %f120, 0f3F800001, %f6;
	fma.rn.f32 	%f122, %f121, 0f3F800001, %f6;
	fma.rn.f32 	%f123, %f122, 0f3F800001, %f6;
	fma.rn.f32 	%f124, %f123, 0f3F800001, %f6;
	fma.rn.f32 	%f125, %f124, 0f3F800001, %f6;
	fma.rn.f32 	%f126, %f125, 0f3F800001, %f6;
	fma.rn.f32 	%f127, %f126, 0f3F800001, %f6;
	fma.rn.f32 	%f128, %f127, 0f3F800001, %f6;
	fma.rn.f32 	%f129, %f128, 0f3F800001, %f6;
	fma.rn.f32 	%f130, %f129, 0f3F800001, %f6;
	fma.rn.f32 	%f131, %f130, 0f3F800001, %f6;
	fma.rn.f32 	%f132, %f131, 0f3F800001, %f6;
	fma.rn.f32 	%f133, %f132, 0f3F800001, %f6;
	fma.rn.f32 	%f134, %f133, 0f3F800001, %f6;
	fma.rn.f32 	%f135, %f134, 0f3F800001, %f6;
	fma.rn.f32 	%f136, %f135, 0f3F800001, %f6;
	fma.rn.f32 	%f137, %f136, 0f3F800001, %f6;
	fma.rn.f32 	%f138, %f137, 0f3F800001, %f6;
	fma.rn.f32 	%f139, %f138, 0f3F800001, %f6;
	fma.rn.f32 	%f140, %f139, 0f3F800001, %f6;
	fma.rn.f32 	%f141, %f140, 0f3F800001, %f6;
	fma.rn.f32 	%f142, %f141, 0f3F800001, %f6;
	fma.rn.f32 	%f143, %f142, 0f3F800001, %f6;
	fma.rn.f32 	%f144, %f143, 0f3F800001, %f6;
	fma.rn.f32 	%f145, %f144, 0f3F800001, %f6;
	fma.rn.f32 	%f146, %f145, 0f3F800001, %f6;
	fma.rn.f32 	%f147, %f146, 0f3F800001, %f6;
	fma.rn.f32 	%f148, %f147, 0f3F800001, %f6;
	fma.rn.f32 	%f149, %f148, 0f3F800001, %f6;
	fma.rn.f32 	%f150, %f149, 0f3F800001, %f6;
	fma.rn.f32 	%f151, %f150, 0f3F800001, %f6;
	fma.rn.f32 	%f152, %f151, 0f3F800001, %f6;
	fma.rn.f32 	%f153, %f152, 0f3F800001, %f6;
	fma.rn.f32 	%f154, %f153, 0f3F800001, %f6;
	fma.rn.f32 	%f155, %f154, 0f3F800001, %f6;
	fma.rn.f32 	%f156, %f155, 0f3F800001, %f6;
	fma.rn.f32 	%f157, %f156, 0f3F800001, %f6;
	fma.rn.f32 	%f158, %f157, 0f3F800001, %f6;
	fma.rn.f32 	%f159, %f158, 0f3F800001, %f6;
	fma.rn.f32 	%f160, %f159, 0f3F800001, %f6;
	fma.rn.f32 	%f161, %f160, 0f3F800001, %f6;
	fma.rn.f32 	%f162, %f161, 0f3F800001, %f6;
	fma.rn.f32 	%f163, %f162, 0f3F800001, %f6;
	fma.rn.f32 	%f164, %f163, 0f3F800001, %f6;
	fma.rn.f32 	%f165, %f164, 0f3F800001, %f6;
	fma.rn.f32 	%f166, %f165, 0f3F800001, %f6;
	fma.rn.f32 	%f167, %f166, 0f3F800001, %f6;
	fma.rn.f32 	%f168, %f167, 0f3F800001, %f6;
	fma.rn.f32 	%f169, %f168, 0f3F800001, %f6;
	fma.rn.f32 	%f170, %f169, 0f3F800001, %f6;
	fma.rn.f32 	%f171, %f170, 0f3F800001, %f6;
	fma.rn.f32 	%f172, %f171, 0f3F800001, %f6;
	fma.rn.f32 	%f173, %f172, 0f3F800001, %f6;
	fma.rn.f32 	%f174, %f173, 0f3F800001, %f6;
	fma.rn.f32 	%f175, %f174, 0f3F800001, %f6;
	fma.rn.f32 	%f176, %f175, 0f3F800001, %f6;
	fma.rn.f32 	%f177, %f176, 0f3F800001, %f6;
	fma.rn.f32 	%f178, %f177, 0f3F800001, %f6;
	fma.rn.f32 	%f179, %f178, 0f3F800001, %f6;
	fma.rn.f32 	%f180, %f179, 0f3F800001, %f6;
	fma.rn.f32 	%f181, %f180, 0f3F800001, %f6;
	fma.rn.f32 	%f182, %f181, 0f3F800001, %f6;
	fma.rn.f32 	%f183, %f182, 0f3F800001, %f6;
	fma.rn.f32 	%f184, %f183, 0f3F800001, %f6;
	fma.rn.f32 	%f185, %f184, 0f3F800001, %f6;
	fma.rn.f32 	%f186, %f185, 0f3F800001, %f6;
	fma.rn.f32 	%f187, %f186, 0f3F800001, %f6;
	fma.rn.f32 	%f188, %f187, 0f3F800001, %f6;
	fma.rn.f32 	%f189, %f188, 0f3F800001, %f6;
	fma.rn.f32 	%f190, %f189, 0f3F800001, %f6;
	fma.rn.f32 	%f191, %f190, 0f3F800001, %f6;
	fma.rn.f32 	%f192, %f191, 0f3F800001, %f6;
	fma.rn.f32 	%f193, %f192, 0f3F800001, %f6;
	fma.rn.f32 	%f194, %f193, 0f3F800001, %f6;
	fma.rn.f32 	%f195, %f194, 0f3F800001, %f6;
	fma.rn.f32 	%f196, %f195, 0f3F800001, %f6;
	fma.rn.f32 	%f197, %f196, 0f3F800001, %f6;
	fma.rn.f32 	%f198, %f197, 0f3F800001, %f6;
	fma.rn.f32 	%f199, %f198, 0f3F800001, %f6;
	fma.rn.f32 	%f200, %f199, 0f3F800001, %f6;
	fma.rn.f32 	%f201, %f200, 0f3F800001, %f6;
	fma.rn.f32 	%f202, %f201, 0f3F800001, %f6;
	fma.rn.f32 	%f203, %f202, 0f3F800001, %f6;
	fma.rn.f32 	%f204, %f203, 0f3F800001, %f6;
	fma.rn.f32 	%f205, %f204, 0f3F800001, %f6;
	fma.rn.f32 	%f206, %f205, 0f3F800001, %f6;
	fma.rn.f32 	%f207, %f206, 0f3F800001, %f6;
	fma.rn.f32 	%f208, %f207, 0f3F800001, %f6;
	fma.rn.f32 	%f209, %f208, 0f3F800001, %f6;
	fma.rn.f32 	%f210, %f209, 0f3F800001, %f6;
	fma.rn.f32 	%f211, %f210, 0f3F800001, %f6;
	fma.rn.f32 	%f212, %f211, 0f3F800001, %f6;
	fma.rn.f32 	%f213, %f212, 0f3F800001, %f6;
	fma.rn.f32 	%f214, %f213, 0f3F800001, %f6;
	fma.rn.f32 	%f215, %f214, 0f3F800001, %f6;
	fma.rn.f32 	%f216, %f215, 0f3F800001, %f6;
	fma.rn.f32 	%f217, %f216, 0f3F800001, %f6;
	fma.rn.f32 	%f218, %f217, 0f3F800001, %f6;
	fma.rn.f32 	%f219, %f218, 0f3F800001, %f6;
	fma.rn.f32 	%f220, %f219, 0f3F800001, %f6;
	fma.rn.f32 	%f221, %f220, 0f3F800001, %f6;
	fma.rn.f32 	%f222, %f221, 0f3F800001, %f6;
	fma.rn.f32 	%f223, %f222, 0f3F800001, %f6;
	fma.rn.f32 	%f224, %f223, 0f3F800001, %f6;
	fma.rn.f32 	%f225, %f224, 0f3F800001, %f6;
	fma.rn.f32 	%f226, %f225, 0f3F800001, %f6;
	fma.rn.f32 	%f227, %f226, 0f3F800001, %f6;
	fma.rn.f32 	%f228, %f227, 0f3F800001, %f6;
	fma.rn.f32 	%f229, %f228, 0f3F800001, %f6;
	fma.rn.f32 	%f230, %f229, 0f3F800001, %f6;
	fma.rn.f32 	%f231, %f230, 0f3F800001, %f6;
	fma.rn.f32 	%f232, %f231, 0f3F800001, %f6;
	fma.rn.f32 	%f233, %f232, 0f3F800001, %f6;
	fma.rn.f32 	%f234, %f233, 0f3F800001, %f6;
	fma.rn.f32 	%f235, %f234, 0f3F800001, %f6;
	fma.rn.f32 	%f236, %f235, 0f3F800001, %f6;
	fma.rn.f32 	%f237, %f236, 0f3F800001, %f6;
	fma.rn.f32 	%f238, %f237, 0f3F800001, %f6;
	fma.rn.f32 	%f239, %f238, 0f3F800001, %f6;
	fma.rn.f32 	%f240, %f239, 0f3F800001, %f6;
	fma.rn.f32 	%f241, %f240, 0f3F800001, %f6;
	fma.rn.f32 	%f242, %f241, 0f3F800001, %f6;
	fma.rn.f32 	%f243, %f242, 0f3F800001, %f6;
	fma.rn.f32 	%f244, %f243, 0f3F800001, %f6;
	fma.rn.f32 	%f245, %f244, 0f3F800001, %f6;
	fma.rn.f32 	%f246, %f245, 0f3F800001, %f6;
	fma.rn.f32 	%f247, %f246, 0f3F800001, %f6;
	fma.rn.f32 	%f248, %f247, 0f3F800001, %f6;
	fma.rn.f32 	%f249, %f248, 0f3F800001, %f6;
	fma.rn.f32 	%f250, %f249, 0f3F800001, %f6;
	fma.rn.f32 	%f251, %f250, 0f3F800001, %f6;
	fma.rn.f32 	%f252, %f251, 0f3F800001, %f6;
	fma.rn.f32 	%f253, %f252, 0f3F800001, %f6;
	fma.rn.f32 	%f254, %f253, 0f3F800001, %f6;
	fma.rn.f32 	%f255, %f254, 0f3F800001, %f6;
	fma.rn.f32 	%f256, %f255, 0f3F800001, %f6;
	fma.rn.f32 	%f257, %f256, 0f3F800001, %f6;
	fma.rn.f32 	%f258, %f257, 0f3F800001, %f6;
	fma.rn.f32 	%f259, %f258, 0f3F800001, %f6;
	fma.rn.f32 	%f260, %f259, 0f3F800001, %f6;
	fma.rn.f32 	%f261, %f260, 0f3F800001, %f6;
	fma.rn.f32 	%f263, %f261, 0f3F800001, %f6;
	add.s32 	%r10, %r10, %r3;
	setp.lt.s32 	%p2, %r10, %r6;
	@%p2 bra 	$L__BB0_2;
$L__BB0_3:
	setp.ge.s32 	%p3, %r2, %r6;
	@%p3 bra 	$L__BB0_5;
	cvta.to.global.u64 	%rd6, %rd2;
	mul.wide.s32 	%rd7, %r2, 4;
	add.s64 	%rd8, %rd6, %rd7;
	st.global.f32 	[%rd8], %f263;
$L__BB0_5:
	ret;

}
	// .globl	_Z10ilp_kernelPfPKfi
.visible .entry _Z10ilp_kernelPfPKfi(
	.param .u64 .ptr .align 1 _Z10ilp_kernelPfPKfi_param_0,
	.param .u64 .ptr .align 1 _Z10ilp_kernelPfPKfi_param_1,
	.param .u32 _Z10ilp_kernelPfPKfi_param_2
)
{
	.reg .pred 	%p<4>;
	.reg .b32 	%r<11>;
	.reg .b32 	%f<529>;
	.reg .b64 	%rd<9>;

	ld.param.u64 	%rd2, [_Z10ilp_kernelPfPKfi_param_0];
	ld.param.u64 	%rd3, [_Z10ilp_kernelPfPKfi_param_1];
	ld.param.u32 	%r6, [_Z10ilp_kernelPfPKfi_param_2];
	mov.u32 	%r7, %ctaid.x;
	mov.u32 	%r1, %ntid.x;
	mov.u32 	%r8, %tid.x;
	mad.lo.s32 	%r2, %r7, %r1, %r8;
	setp.ge.s32 	%p1, %r2, %r6;
	mov.f32 	%f528, 0f3F800000;
	mov.f32 	%f527, 0f00000000;
	@%p1 bra 	$L__BB1_3;
	mov.u32 	%r9, %nctaid.x;
	mul.lo.s32 	%r3, %r9, %r1;
	cvta.to.global.u64 	%rd1, %rd3;
	mov.f32 	%f527, 0f00000000;
	mov.f32 	%f528, 0f3F800000;
	mov.u32 	%r10, %r2;
$L__BB1_2:
	mul.wide.s32 	%rd4, %r10, 4;
	add.s64 	%rd5, %rd1, %rd4;
	ld.global.nc.f32 	%f11, [%rd5];
	add.f32 	%f12, %f11, 0f3F800000;
	add.f32 	%f13, %f11, 0fBF800000;
	fma.rn.f32 	%f14, %f527, 0f3F800001, %f12;
	fma.rn.f32 	%f15, %f528, 0f3F7FFFFE, %f13;
	fma.rn.f32 	%f16, %f14, 0f3F800001, %f12;
	fma.rn.f32 	%f17, %f15, 0f3F7FFFFE, %f13;
	fma.rn.f32 	%f18, %f16, 0f3F800001, %f12;
	fma.rn.f32 	%f19, %f17, 0f3F7FFFFE, %f13;
	fma.rn.f32 	%f20, %f18, 0f3F800001, %f12;
	fma.rn.f32 	%f21, %f19, 0f3F7FFFFE, %f13;
	fma.rn.f32 	%f22, %f20, 0f3F800001, %f12;
	fma.rn.f32 	%f23, %f21, 0f3F7FFFFE, %f13;
	fma.rn.f32 	%f24, %f22, 0f3F800001, %f12;
	fma.rn.f32 	%f25, %f23, 0f3F7FFFFE, %f13;
	fma.rn.f32 	%f26, %f24, 0f3F800001, %f12;
	fma.rn.f32 	%f27, %f25, 0f3F7FFFFE, %f13;
	fma.rn.f32 	%f28, %f26, 0f3F800001, %f12;
	fma.rn.f32 	%f29, %f27, 0f3F7FFFFE, %f13;
	fma.rn.f32 	%f30, %f28, 0f3F800001, %f12;
	fma.rn.f32 	%f31, %f29, 0f3F7FFFFE, %f13;
	fma.rn.f32 	%f32, %f30, 0f3F800001, %f12;
	fma.rn.f32 	%f33, %f31, 0f3F7FFFFE, %f13;
	fma.rn.f32 	%f34, %f32, 0f3F800001, %f12;
	fma.rn.f32 	%f35, %f33, 0f3F7FFFFE, %f13;
	fma.rn.f32 	%f36, %f34, 0f3F800001, %f12;
	fma.rn.f32 	%f37, %f35, 0f3F7FFFFE, %f13;
	fma.rn.f32 	%f38, %f36, 0f3F800001, %f12;
	fma.rn.f32 	%f39, %f37, 0f3F7FFFFE, %f13;
	fma.rn.f32 	%f40, %f38, 0f3F800001, %f12;
	fma.rn.f32 	%f41, %f39, 0f3F7FFFFE, %f13;
	fma.rn.f32 	%f42, %f40, 0f3F800001, %f12;
	fma.rn.f32 	%f43, %f41, 0f3F7FFFFE, %f13;
	fma.rn.f32 	%f44, %f42, 0f3F800001, %f12;
	fma.rn.f32 	%f45, %f43, 0f3F7FFFFE, %f13;
	fma.rn.f32 	%f46, %f44, 0f3F800001, %f12;
	fma.rn.f32 	%f47, %f45, 0f3F7FFFFE, %f13;
	fma.rn.f32 	%f48, %f46, 0f3F800001, %f12;
	fma.rn.f32 	%f49, %f47, 0f3F7FFFFE, %f13;
	fma.rn.f32 	%f50, %f48, 0f3F800001, %f12;
	fma.rn.f32 	%f51, %f49, 0f3F7FFFFE, %f13;
	fma.rn.f32 	%f52, %f50, 0f3F800001, %f12;
	fma.rn.f32 	%f53, %f51, 0f3F7FFFFE, %f13;
	fma.rn.f32 	%f54, %f52, 0f3F800001, %f12;
	fma.rn.f32 	%f55, %f53, 0f3F7FFFFE, %f13;
	fma.rn.f32 	%f56, %f54, 0f3F800001, %f12;
	fma.rn.f32 	%f57, %f55, 0f3F7FFFFE, %f13;
	fma.rn.f32 	%f58, %f56, 0f3F800001, %f12;
	fma.rn.f32 	%f59, %f57, 0f3F7FFFFE, %f13;
	fma.rn.f32 	%f60, %f58, 0f3F800001, %f12;
	fma.rn.f32 	%f61, %f59, 0f3F7FFFFE, %f13;
	fma.rn.f32 	%f62, %f60, 0f3F800001, %f12;
	fma.rn.f32 	%f63, %f61, 0f3F7FFFFE, %f13;
	fma.rn.f32 	%f64, %f62, 0f3F800001, %f12;
	fma.rn.f32 	%f65, %f63, 0f3F7FFFFE, %f13;
	fma.rn.f32 	%f66, %f64, 0f3F800001, %f12;
	fma.rn.f32 	%f67, %f65, 0f3F7FFFFE, %f13;
	fma.rn.f32 	%f68, %f66, 0f3F800001, %f12;
	fma.rn.f32 	%f69, %f67, 0f3F7FFFFE, %f13;
	fma.rn.f32 	%f70, %f68, 0f3F800001, %f12;
	fma.rn.f32 	%f71, %f69, 0f3F7FFFFE, %f13;
	fma.rn.f32 	%f72, %f70, 0f3F800001, %f12;
	fma.rn.f32 	%f73, %f71, 0f3F7FFFFE, %f13;
	fma.rn.f32 	%f74, %f72, 0f3F800001, %f12;
	fma.rn.f32 	%f75, %f73, 0f3F7FFFFE, %f13;
	fma.rn.f32 	%f76, %f74, 0f3F800001, %f12;
	fma.rn.f32 	%f77, %f75, 0f3F7FFFFE, %f13;
	fma.rn.f32 	%f78, %f76, 0f3F800001, %f12;
	fma.rn.f32 	%f79, %f77, 0f3F7FFFFE, %f13;
	fma.rn.f32 	%f80, %f78, 0f3F800001, %f12;
	fma.rn.f32 	%f81, %f79, 0f3F7FFFFE, %f13;
	fma.rn.f32 	%f82, %f80, 0f3F800001, %f12;
	fma.rn.f32 	%f83, %f81, 0f3F7FFFFE, %f13;
	fma.rn.f32 	%f84, %f82, 0f3F800001, %f12;
	fma.rn.f32 	%f85, %f83, 0f3F7FFFFE, %f13;
	fma.rn.f32 	%f86, %f84, 0f3F800001, %f12;
	fma.rn.f32 	%f87, %f85, 0f3F7FFFFE, %f13;
	fma.rn.f32 	%f88, %f86, 0f3F800001, %f12;
	fma.rn.f32 	%f89, %f87, 0f3F7FFFFE, %f13;
	fma.rn.f32 	%f90, %f88, 0f3F800001, %f12;
	fma.rn.f32 	%f91, %f89, 0f3F7FFFFE, %f13;
	fma.rn.f32 	%f92, %f90, 0f3F800001, %f12;
	fma.rn.f32 	%f93, %f91, 0f3F7FFFFE, %f13;
	fma.rn.f32 	%f94, %f92, 0f3F800001, %f12;
	fma.rn.f32 	%f95, %f93, 0f3F7FFFFE, %f13;
	fma.rn.f32 	%f96, %f94, 0f3F800001, %f12;
	fma.rn.f32 	%f97, %f95, 0f3F7FFFFE, %f13;
	fma.rn.f32 	%f98, %f96, 0f3F800001, %f12;
	fma.rn.f32 	%f99, %f97, 0f3F7FFFFE, %f13;
	fma.rn.f32 	%f100, %f98, 0f3F800001, %f12;
	fma.rn.f32 	%f101, %f99, 0f3F7FFFFE, %f13;
	fma.rn.f32 	%f102, %f100, 0f3F800001, %f12;
	fma.rn.f32 	%f103, %f101, 0f3F7FFFFE, %f13;
	fma.rn.f32 	%f104, %f102, 0f3F800001, %f12;
	fma.rn.f32 	%f105, %f103, 0f3F7FFFFE, %f13;
	fma.rn.f32 	%f106, %f104, 0f3F800001, %f12;
	fma.rn.f32 	%f107, %f105, 0f3F7FFFFE, %f13;
	fma.rn.f32 	%f108, %f106, 0f3F800001, %f12;
	fma.rn.f32 	%f109, %f107, 0f3F7FFFFE, %f13;
	fma.rn.f32 	%f110, %f108, 0f3F800001, %f12;
	fma.rn.f32 	%f111, %f109, 0f3F7FFFFE, %f13;
	fma.rn.f32 	%f112, %f110, 0f3F800001, %f12;
	fma.rn.f32 	%f113, %f111, 0f3F7FFFFE, %f13;
	fma.rn.f32 	%f114, %f112, 0f3F800001, %f12;
	fma.rn.f32 	%f115, %f113, 0f3F7FFFFE, %f13;
	fma.rn.f32 	%f116, %f114, 0f3F800001, %f12;
	fma.rn.f32 	%f117, %f115, 0f3F7FFFFE, %f13;
	fma.rn.f32 	%f118, %f116, 0f3F800001, %f12;
	fma.rn.f32 	%f119, %f117, 0f3F7FFFFE, %f13;
	fma.rn.f32 	%f120, %f118, 0f3F800001, %f12;
	fma.rn.f32 	%f121, %f119, 0f3F7FFFFE, %f13;
	fma.rn.f32 	%f122, %f120, 0f3F800001, %f12;
	fma.rn.f32 	%f123, %f121, 0f3F7FFFFE, %f13;
	fma.rn.f32 	%f124, %f122, 0f3F800001, %f12;
	fma.rn.f32 	%f125, %f123, 0f3F7FFFFE, %f13;
	fma.rn.f32 	%f126, %f124, 0f3F800001, %f12;
	fma.rn.f32 	%f127, %f125, 0f3F7FFFFE, %f13;
	fma.rn.f32 	%f128, %f126, 0f3F800001, %f12;
	fma.rn.f32 	%f129, %f127, 0f3F7FFFFE, %f13;
	fma.rn.f32 	%f130, %f128, 0f3F800001, %f12;
	fma.rn.f32 	%f131, %f129, 0f3F7FFFFE, %f13;
	fma.rn.f32 	%f132, %f130, 0f3F800001, %f12;
	fma.rn.f32 	%f133, %f131, 0f3F7FFFFE, %f13;
	fma.rn.f32 	%f134, %f132, 0f3F800001, %f12;
	fma.rn.f32 	%f135, %f133, 0f3F7FFFFE, %f13;
	fma.rn.f32 	%f136, %f134, 0f3F800001, %f12;
	fma.rn.f32 	%f137, %f135, 0f3F7FFFFE, %f13;
	fma.rn.f32 	%f138, %f136, 0f3F800001, %f12;
	fma.rn.f32 	%f139, %f137, 0f3F7FFFFE, %f13;
	fma.rn.f32 	%f140, %f138, 0f3F800001, %f12;
	fma.rn.f32 	%f141, %f139, 0f3F7FFFFE, %f13;
	fma.rn.f32 	%f142, %f140, 0f3F800001, %f12;
	fma.rn.f32 	%f143, %f141, 0f3F7FFFFE, %f13;
	fma.rn.f32 	%f144, %f142, 0f3F800001, %f12;
	fma.rn.f32 	%f145, %f143, 0f3F7FFFFE, %f13;
	fma.rn.f32 	%f146, %f144, 0f3F800001, %f12;
	fma.rn.f32 	%f147, %f145, 0f3F7FFFFE, %f13;
	fma.rn.f32 	%f148, %f146, 0f3F800001, %f12;
	fma.rn.f32 	%f149, %f147, 0f3F7FFFFE, %f13;
	fma.rn.f32 	%f150, %f148, 0f3F800001, %f12;
	fma.rn.f32 	%f151, %f149, 0f3F7FFFFE, %f13;
	fma.rn.f32 	%f152, %f150, 0f3F800001, %f12;
	fma.rn.f32 	%f153, %f151, 0f3F7FFFFE, %f13;
	fma.rn.f32 	%f154, %f152, 0f3F800001, %f12;
	fma.rn.f32 	%f155, %f153, 0f3F7FFFFE, %f13;
	fma.rn.f32 	%f156, %f154, 0f3F800001, %f12;
	fma.rn.f32 	%f157, %f155, 0f3F7FFFFE, %f13;
	fma.rn.f32 	%f158, %f156, 0f3F800001, %f12;
	fma.rn.f32 	%f159, %f157, 0f3F7FFFFE, %f13;
	fma.rn.f32 	%f160, %f158, 0f3F800001, %f12;
	fma.rn.f32 	%f161, %f159, 0f3F7FFFFE, %f13;
	fma.rn.f32 	%f162, %f160, 0f3F800001, %f12;
	fma.rn.f32 	%f163, %f161, 0f3F7FFFFE, %f13;
	fma.rn.f32 	%f164, %f162, 0f3F800001, %f12;
	fma.rn.f32 	%f165, %f163, 0f3F7FFFFE, %f13;
	fma.rn.f32 	%f166, %f164, 0f3F800001, %f12;
	fma.rn.f32 	%f167, %f165, 0f3F7FFFFE, %f13;
	fma.rn.f32 	%f168, %f166, 0f3F800001, %f12;
	fma.rn.f32 	%f169, %f167, 0f3F7FFFFE, %f13;
	fma.rn.f32 	%f170, %f168, 0f3F800001, %f12;
	fma.rn.f32 	%f171, %f169, 0f3F7FFFFE, %f13;
	fma.rn.f32 	%f172, %f170, 0f3F800001, %f12;
	fma.rn.f32 	%f173, %f171, 0f3F7FFFFE, %f13;
	fma.rn.f32 	%f174, %f172, 0f3F800001, %f12;
	fma.rn.f32 	%f175, %f173, 0f3F7FFFFE, %f13;
	fma.rn.f32 	%f176, %f174, 0f3F800001, %f12;
	fma.rn.f32 	%f177, %f175, 0f3F7FFFFE, %f13;
	fma.rn.f32 	%f178, %f176, 0f3F800001, %f12;
	fma.rn.f32 	%f179, %f177, 0f3F7FFFFE, %f13;
	fma.rn.f32 	%f180, %f178, 0f3F800001, %f12;
	fma.rn.f32 	%f181, %f179, 0f3F7FFFFE, %f13;
	fma.rn.f32 	%f182, %f180, 0f3F800001, %f12;
	fma.rn.f32 	%f183, %f181, 0f3F7FFFFE, %f13;
	fma.rn.f32 	%f184, %f182, 0f3F800001, %f12;
	fma.rn.f32 	%f185, %f183, 0f3F7FFFFE, %f13;
	fma.rn.f32 	%f186, %f184, 0f3F800001, %f12;
	fma.rn.f32 	%f187, %f185, 0f3F7FFFFE, %f13;
	fma.rn.f32 	%f188, %f186, 0f3F800001, %f12;
	fma.rn.f32 	%f189, %f187, 0f3F7FFFFE, %f13;
	fma.rn.f32 	%f190, %f188, 0f3F800001, %f12;
	fma.rn.f32 	%f191, %f189, 0f3F7FFFFE, %f13;
	fma.rn.f32 	%f192, %f190, 0f3F800001, %f12;
	fma.rn.f32 	%f193, %f191, 0f3F7FFFFE, %f13;
	fma.rn.f32 	%f194, %f192, 0f3F800001, %f12;
	fma.rn.f32 	%f195, %f193, 0f3F7FFFFE, %f13;
	fma.rn.f32 	%f196, %f194, 0f3F800001, %f12;
	fma.rn.f32 	%f197, %f195, 0f3F7FFFFE, %f13;
	fma.rn.f32 	%f198, %f196, 0f3F800001, %f12;
	fma.rn.f32 	%f199, %f197, 0f3F7FFFFE, %f13;
	fma.rn.f32 	%f200, %f198, 0f3F800001, %f12;
	fma.rn.f32 	%f201, %f199, 0f3F7FFFFE, %f13;
	fma.rn.f32 	%f202, %f200, 0f3F800001, %f12;
	fma.rn.f32 	%f203, %f201, 0f3F7FFFFE, %f13;
	fma.rn.f32 	%f204, %f202, 0f3F800001, %f12;
	fma.rn.f32 	%f205, %f203, 0f3F7FFFFE, %f13;
	fma.rn.f32 	%f206, %f204, 0f3F800001, %f12;
	fma.rn.f32 	%f207, %f205, 0f3F7FFFFE, %f13;
	fma.rn.f32 	%f208, %f206, 0f3F800001, %f12;
	fma.rn.f32 	%f209, %f207, 0f3F7FFFFE, %f13;
	fma.rn.f32 	%f210, %f208, 0f3F800001, %f12;
	fma.rn.f32 	%f211, %f209, 0f3F7FFFFE, %f13;
	fma.rn.f32 	%f212, %f210, 0f3F800001, %f12;
	fma.rn.f32 	%f213, %f211, 0f3F7FFFFE, %f13;
	fma.rn.f32 	%f214, %f212, 0f3F800001, %f12;
	fma.rn.f32 	%f215, %f213, 0f3F7FFFFE, %f13;
	fma.rn.f32 	%f216, %f214, 0f3F800001, %f12;
	fma.rn.f32 	%f217, %f215, 0f3F7FFFFE, %f13;
	fma.rn.f32 	%f218, %f216, 0f3F800001, %f12;
	fma.rn.f32 	%f219, %f217, 0f3F7FFFFE, %f13;
	fma.rn.f32 	%f220, %f218, 0f3F800001, %f12;
	fma.rn.f32 	%f221, %f219, 0f3F7FFFFE, %f13;
	fma.rn.f32 	%f222, %f220, 0f3F800001, %f12;
	fma.rn.f32 	%f223, %f221, 0f3F7FFFFE, %f13;
	fma.rn.f32 	%f224, %f222, 0f3F800001, %f12;
	fma.rn.f32 	%f225, %f223, 0f3F7FFFFE, %f13;
	fma.rn.f32 	%f226, %f224, 0f3F800001, %f12;
	fma.rn.f32 	%f227, %f225, 0f3F7FFFFE, %f13;
	fma.rn.f32 	%f228, %f226, 0f3F800001, %f12;
	fma.rn.f32 	%f229, %f227, 0f3F7FFFFE, %f13;
	fma.rn.f32 	%f230, %f228, 0f3F800001, %f12;
	fma.rn.f32 	%f231, %f229, 0f3F7FFFFE, %f13;
	fma.rn.f32 	%f232, %f230, 0f3F800001, %f12;
	fma.rn.f32 	%f233, %f231, 0f3F7FFFFE, %f13;
	fma.rn.f32 	%f234, %f232, 0f3F800001, %f12;
	fma.rn.f32 	%f235, %f233, 0f3F7FFFFE, %f13;
	fma.rn.f32 	%f236, %f234, 0f3F800001, %f12;
	fma.rn.f32 	%f237, %f235, 0f3F7FFFFE, %f13;
	fma.rn.f32 	%f238, %f236, 0f3F800001, %f12;
	fma.rn.f32 	%f239, %f237, 0f3F7FFFFE, %f13;
	fma.rn.f32 	%f240, %f238, 0f3F800001, %f12;
	fma.rn.f32 	%f241, %f239, 0f3F7FFFFE, %f13;
	fma.rn.f32 	%f242, %f240, 0f3F800001, %f12;
	fma.rn.f32 	%f243, %f241, 0f3F7FFFFE, %f13;
	fma.rn.f32 	%f244, %f242, 0f3F800001, %f12;
	fma.rn.f32 	%f245, %f243, 0f3F7FFFFE, %f13;
	fma.rn.f32 	%f246, %f244, 0f3F800001, %f12;
	fma.rn.f32 	%f247, %f245, 0f3F7FFFFE, %f13;
	fma.rn.f32 	%f248, %f246, 0f3F800001, %f12;
	fma.rn.f32 	%f249, %f247, 0f3F7FFFFE, %f13;
	fma.rn.f32 	%f250, %f248, 0f3F800001, %f12;
	fma.rn.f32 	%f251, %f249, 0f3F7FFFFE, %f13;
	fma.rn.f32 	%f252, %f250, 0f3F800001, %f12;
	fma.rn.f32 	%f253, %f251, 0f3F7FFFFE, %f13;
	fma.rn.f32 	%f254, %f252, 0f3F800001, %f12;
	fma.rn.f32 	%f255, %f253, 0f3F7FFFFE, %f13;
	fma.rn.f32 	%f256, %f254, 0f3F800001, %f12;
	fma.rn.f32 	%f257, %f255, 0f3F7FFFFE, %f13;
	fma.rn.f32 	%f258, %f256, 0f3F800001, %f12;
	fma.rn.f32 	%f259, %f257, 0f3F7FFFFE, %f13;
	fma.rn.f32 	%f260, %f258, 0f3F800001, %f12;
	fma.rn.f32 	%f261, %f259, 0f3F7FFFFE, %f13;
	fma.rn.f32 	%f262, %f260, 0f3F800001, %f12;
	fma.rn.f32 	%f263, %f261, 0f3F7FFFFE, %f13;
	fma.rn.f32 	%f264, %f262, 0f3F800001, %f12;
	fma.rn.f32 	%f265, %f263, 0f3F7FFFFE, %f13;
	fma.rn.f32 	%f266, %f264, 0f3F800001, %f12;
	fma.rn.f32 	%f267, %f265, 0f3F7FFFFE, %f13;
	fma.rn.f32 	%f268, %f266, 0f3F800001, %f12;
	fma.rn.f32 	%f269, %f267, 0f3F7FFFFE, %f13;
	fma.rn.f32 	%f270, %f268, 0f3F800001, %f12;
	fma.rn.f32 	%f271, %f269, 0f3F7FFFFE, %f13;
	fma.rn.f32 	%f272, %f270, 0f3F800001, %f12;
	fma.rn.f32 	%f273, %f271, 0f3F7FFFFE, %f13;
	fma.rn.f32 	%f274, %f272, 0f3F800001, %f12;
	fma.rn.f32 	%f275, %f273, 0f3F7FFFFE, %f13;
	fma.rn.f32 	%f276, %f274, 0f3F800001, %f12;
	fma.rn.f32 	%f277, %f275, 0f3F7FFFFE, %f13;
	fma.rn.f32 	%f278, %f276, 0f3F800001, %f12;
	fma.rn.f32 	%f279, %f277, 0f3F7FFFFE, %f13;
	fma.rn.f32 	%f280, %f278, 0f3F800001, %f12;
	fma.rn.f32 	%f281, %f279, 0f3F7FFFFE, %f13;
	fma.rn.f32 	%f282, %f280, 0f3F800001, %f12;
	fma.rn.f32 	%f283, %f281, 0f3F7FFFFE, %f13;
	fma.rn.f32 	%f284, %f282, 0f3F800001, %f12;
	fma.rn.f32 	%f285, %f283, 0f3F7FFFFE, %f13;
	fma.rn.f32 	%f286, %f284, 0f3F800001, %f12;
	fma.rn.f32 	%f287, %f285, 0f3F7FFFFE, %f13;
	fma.rn.f32 	%f288, %f286, 0f3F800001, %f12;
	fma.rn.f32 	%f289, %f287, 0f3F7FFFFE, %f13;
	fma.rn.f32 	%f290, %f288, 0f3F800001, %f12;
	fma.rn.f32 	%f291, %f289, 0f3F7FFFFE, %f13;
	fma.rn.f32 	%f292, %f290, 0f3F800001, %f12;
	fma.rn.f32 	%f293, %f291, 0f3F7FFFFE, %f13;
	fma.rn.f32 	%f294, %f292, 0f3F800001, %f12;
	fma.rn.f32 	%f295, %f293, 0f3F7FFFFE, %f13;
	fma.rn.f32 	%f296, %f294, 0f3F800001, %f12;
	fma.rn.f32 	%f297, %f295, 0f3F7FFFFE, %f13;
	fma.rn.f32 	%f298, %f296, 0f3F800001, %f12;
	fma.rn.f32 	%f299, %f297, 0f3F7FFFFE, %f13;
	fma.rn.f32 	%f300, %f298, 0f3F800001, %f12;
	fma.rn.f32 	%f301, %f299, 0f3F7FFFFE, %f13;
	fma.rn.f32 	%f302, %f300, 0f3F800001, %f12;
	fma.rn.f32 	%f303, %f301, 0f3F7FFFFE, %f13;
	fma.rn.f32 	%f304, %f302, 0f3F800001, %f12;
	fma.rn.f32 	%f305, %f303, 0f3F7FFFFE, %f13;
	fma.rn.f32 	%f306, %f304, 0f3F800001, %f12;
	fma.rn.f32 	%f307, %f305, 0f3F7FFFFE, %f13;
	fma.rn.f32 	%f308, %f306, 0f3F800001, %f12;
	fma.rn.f32 	%f309, %f307, 0f3F7FFFFE, %f13;
	fma.rn.f32 	%f310, %f308, 0f3F800001, %f12;
	fma.rn.f32 	%f311, %f309, 0f3F7FFFFE, %f13;
	fma.rn.f32 	%f312, %f310, 0f3F800001, %f12;
	fma.rn.f32 	%f313, %f311, 0f3F7FFFFE, %f13;
	fma.rn.f32 	%f314, %f312, 0f3F800001, %f12;
	fma.rn.f32 	%f315, %f313, 0f3F7FFFFE, %f13;
	fma.rn.f32 	%f316, %f314, 0f3F800001, %f12;
	fma.rn.f32 	%f317, %f315, 0f3F7FFFFE, %f13;
	fma.rn.f32 	%f318, %f316, 0f3F800001, %f12;
	fma.rn.f32 	%f319, %f317, 0f3F7FFFFE, %f13;
	fma.rn.f32 	%f320, %f318, 0f3F800001, %f12;
	fma.rn.f32 	%f321, %f319, 0f3F7FFFFE, %f13;
	fma.rn.f32 	%f322, %f320, 0f3F800001, %f12;
	fma.rn.f32 	%f323, %f321, 0f3F7FFFFE, %f13;
	fma.rn.f32 	%f324, %f322, 0f3F800001, %f12;
	fma.rn.f32 	%f325, %f323, 0f3F7FFFFE, %f13;
	fma.rn.f32 	%f326, %f324, 0f3F800001, %f12;
	fma.rn.f32 	%f327, %f325, 0f3F7FFFFE, %f13;
	fma.rn.f32 	%f328, %f326, 0f3F800001, %f12;
	fma.rn.f32 	%f329, %f327, 0f3F7FFFFE, %f13;
	fma.rn.f32 	%f330, %f328, 0f3F800001, %f12;
	fma.rn.f32 	%f331, %f329, 0f3F7FFFFE, %f13;
	fma.rn.f32 	%f332, %f330, 0f3F800001, %f12;
	fma.rn.f32 	%f333, %f331, 0f3F7FFFFE, %f13;
	fma.rn.f32 	%f334, %f332, 0f3F800001, %f12;
	fma.rn.f32 	%f335, %f333, 0f3F7FFFFE, %f13;
	fma.rn.f32 	%f336, %f334, 0f3F800001, %f12;
	fma.rn.f32 	%f337, %f335, 0f3F7FFFFE, %f13;
	fma.rn.f32 	%f338, %f336, 0f3F800001, %f12;
	fma.rn.f32 	%f339, %f337, 0f3F7FFFFE, %f13;
	fma.rn.f32 	%f340, %f338, 0f3F800001, %f12;
	fma.rn.f32 	%f341, %f339, 0f3F7FFFFE, %f13;
	fma.rn.f32 	%f342, %f340, 0f3F800001, %f12;
	fma.rn.f32 	%f343, %f341, 0f3F7FFFFE, %f13;
	fma.rn.f32 	%f344, %f342, 0f3F800001, %f12;
	fma.rn.f32 	%f345, %f343, 0f3F7FFFFE, %f13;
	fma.rn.f32 	%f346, %f344, 0f3F800001, %f12;
	fma.rn.f32 	%f347, %f345, 0f3F7FFFFE, %f13;
	fma.rn.f32 	%f348, %f346, 0f3F800001, %f12;
	fma.rn.f32 	%f349, %f347, 0f3F7FFFFE, %f13;
	fma.rn.f32 	%f350, %f348, 0f3F800001, %f12;
	fma.rn.f32 	%f351, %f349, 0f3F7FFFFE, %f13;
	fma.rn.f32 	%f352, %f350, 0f3F800001, %f12;
	fma.rn.f32 	%f353, %f351, 0f3F7FFFFE, %f13;
	fma.rn.f32 	%f354, %f352, 0f3F800001, %f12;
	fma.rn.f32 	%f355, %f353, 0f3F7FFFFE, %f13;
	fma.rn.f32 	%f356, %f354, 0f3F800001, %f12;
	fma.rn.f32 	%f357, %f355, 0f3F7FFFFE, %f13;
	fma.rn.f32 	%f358, %f356, 0f3F800001, %f12;
	fma.rn.f32 	%f359, %f357, 0f3F7FFFFE, %f13;
	fma.rn.f32 	%f360, %f358, 0f3F800001, %f12;
	fma.rn.f32 	%f361, %f359, 0f3F7FFFFE, %f13;
	fma.rn.f32 	%f362, %f360, 0f3F800001, %f12;
	fma.rn.f32 	%f363, %f361, 0f3F7FFFFE, %f13;
	fma.rn.f32 	%f364, %f362, 0f3F800001, %f12;
	fma.rn.f32 	%f365, %f363, 0f3F7FFFFE, %f13;
	fma.rn.f32 	%f366, %f364, 0f3F800001, %f12;
	fma.rn.f32 	%f367, %f365, 0f3F7FFFFE, %f13;
	fma.rn.f32 	%f368, %f366, 0f3F800001, %f12;
	fma.rn.f32 	%f369, %f367, 0f3F7FFFFE, %f13;
	fma.rn.f32 	%f370, %f368, 0f3F800001, %f12;
	fma.rn.f32 	%f371, %f369, 0f3F7FFFFE, %f13;
	fma.rn.f32 	%f372, %f370, 0f3F800001, %f12;
	fma.rn.f32 	%f373, %f371, 0f3F7FFFFE, %f13;
	fma.rn.f32 	%f374, %f372, 0f3F800001, %f12;
	fma.rn.f32 	%f375, %f373, 0f3F7FFFFE, %f13;
	fma.rn.f32 	%f376, %f374, 0f3F800001, %f12;
	fma.rn.f32 	%f377, %f375, 0f3F7FFFFE, %f13;
	fma.rn.f32 	%f378, %f376, 0f3F800001, %f12;
	fma.rn.f32 	%f379, %f377, 0f3F7FFFFE, %f13;
	fma.rn.f32 	%f380, %f378, 0f3F800001, %f12;
	fma.rn.f32 	%f381, %f379, 0f3F7FFFFE, %f13;
	fma.rn.f32 	%f382, %f380, 0f3F800001, %f12;
	fma.rn.f32 	%f383, %f381, 0f3F7FFFFE, %f13;
	fma.rn.f32 	%f384, %f382, 0f3F800001, %f12;
	fma.rn.f32 	%f385, %f383, 0f3F7FFFFE, %f13;
	fma.rn.f32 	%f386, %f384, 0f3F800001, %f12;
	fma.rn.f32 	%f387, %f385, 0f3F7FFFFE, %f13;
	fma.rn.f32 	%f388, %f386, 0f3F800001, %f12;
	fma.rn.f32 	%f389, %f387, 0f3F7FFFFE, %f13;
	fma.rn.f32 	%f390, %f388, 0f3F800001, %f12;
	fma.rn.f32 	%f391, %f389, 0f3F7FFFFE, %f13;
	fma.rn.f32 	%f392, %f390, 0f3F800001, %f12;
	fma.rn.f32 	%f393, %f391, 0f3F7FFFFE, %f13;
	fma.rn.f32 	%f394, %f392, 0f3F800001, %f12;
	fma.rn.f32 	%f395, %f393, 0f3F7FFFFE, %f13;
	fma.rn.f32 	%f396, %f394, 0f3F800001, %f12;
	fma.rn.f32 	%f397, %f395, 0f3F7FFFFE, %f13;
	fma.rn.f32 	%f398, %f396, 0f3F800001, %f12;
	fma.rn.f32 	%f399, %f397, 0f3F7FFFFE, %f13;
	fma.rn.f32 	%f400, %f398, 0f3F800001, %f12;
	fma.rn.f32 	%f401, %f399, 0f3F7FFFFE, %f13;
	fma.rn.f32 	%f402, %f400, 0f3F800001, %f12;
	fma.rn.f32 	%f403, %f401, 0f3F7FFFFE, %f13;
	fma.rn.f32 	%f404, %f402, 0f3F800001, %f12;
	fma.rn.f32 	%f405, %f403, 0f3F7FFFFE, %f13;
	fma.rn.f32 	%f406, %f404, 0f3F800001, %f12;
	fma.rn.f32 	%f407, %f405, 0f3F7FFFFE, %f13;
	fma.rn.f32 	%f408, %f406, 0f3F800001, %f12;
	fma.rn.f32 	%f409, %f407, 0f3F7FFFFE, %f13;
	fma.rn.f32 	%f410, %f408, 0f3F800001, %f12;
	fma.rn.f32 	%f411, %f409, 0f3F7FFFFE, %f13;
	fma.rn.f32 	%f412, %f410, 0f3F800001, %f12;
	fma.rn.f32 	%f413, %f411, 0f3F7FFFFE, %f13;
	fma.rn.f32 	%f414, %f412, 0f3F800001, %f12;
	fma.rn.f32 	%f415, %f413, 0f3F7FFFFE, %f13;
	fma.rn.f32 	%f416, %f414, 0f3F800001, %f12;
	fma.rn.f32 	%f417, %f415, 0f3F7FFFFE, %f13;
	fma.rn.f32 	%f418, %f416, 0f3F800001, %f12;
	fma.rn.f32 	%f419, %f417, 0f3F7FFFFE, %f13;
	fma.rn.f32 	%f420, %f418, 0f3F800001, %f12;
	fma.rn.f32 	%f421, %f419, 0f3F7FFFFE, %f13;
	fma.rn.f32 	%f422, %f420, 0f3F800001, %f12;
	fma.rn.f32 	%f423, %f421, 0f3F7FFFFE, %f13;
	fma.rn.f32 	%f424, %f422, 0f3F800001, %f12;
	fma.rn.f32 	%f425, %f423, 0f3F7FFFFE, %f13;
	fma.rn.f32 	%f426, %f424, 0f3F800001, %f12;
	fma.rn.f32 	%f427, %f425, 0f3F7FFFFE, %f13;
	fma.rn.f32 	%f428, %f426, 0f3F800001, %f12;
	fma.rn.f32 	%f429, %f427, 0f3F7FFFFE, %f13;
	fma.rn.f32 	%f430, %f428, 0f3F800001, %f12;
	fma.rn.f32 	%f431, %f429, 0f3F7FFFFE, %f13;
	fma.rn.f32 	%f432, %f430, 0f3F800001, %f12;
	fma.rn.f32 	%f433, %f431, 0f3F7FFFFE, %f13;
	fma.rn.f32 	%f434, %f432, 0f3F800001, %f12;
	fma.rn.f32 	%f435, %f433, 0f3F7FFFFE, %f13;
	fma.rn.f32 	%f436, %f434, 0f3F800001, %f12;
	fma.rn.f32 	%f437, %f435, 0f3F7FFFFE, %f13;
	fma.rn.f32 	%f438, %f436, 0f3F800001, %f12;
	fma.rn.f32 	%f439, %f437, 0f3F7FFFFE, %f13;
	fma.rn.f32 	%f440, %f438, 0f3F800001, %f12;
	fma.rn.f32 	%f441, %f439, 0f3F7FFFFE, %f13;
	fma.rn.f32 	%f442, %f440, 0f3F800001, %f12;
	fma.rn.f32 	%f443, %f441, 0f3F7FFFFE, %f13;
	fma.rn.f32 	%f444, %f442, 0f3F800001, %f12;
	fma.rn.f32 	%f445, %f443, 0f3F7FFFFE, %f13;
	fma.rn.f32 	%f446, %f444, 0f3F800001, %f12;
	fma.rn.f32 	%f447, %f445, 0f3F7FFFFE, %f13;
	fma.rn.f32 	%f448, %f446, 0f3F800001, %f12;
	fma.rn.f32 	%f449, %f447, 0f3F7FFFFE, %f13;
	fma.rn.f32 	%f450, %f448, 0f3F800001, %f12;
	fma.rn.f32 	%f451, %f449, 0f3F7FFFFE, %f13;
	fma.rn.f32 	%f452, %f450, 0f3F800001, %f12;
	fma.rn.f32 	%f453, %f451, 0f3F7FFFFE, %f13;
	fma.rn.f32 	%f454, %f452, 0f3F800001, %f12;
	fma.rn.f32 	%f455, %f453, 0f3F7FFFFE, %f13;
	fma.rn.f32 	%f456, %f454, 0f3F800001, %f12;
	fma.rn.f32 	%f457, %f455, 0f3F7FFFFE, %f13;
	fma.rn.f32 	%f458, %f456, 0f3F800001, %f12;
	fma.rn.f32 	%f459, %f457, 0f3F7FFFFE, %f13;
	fma.rn.f32 	%f460, %f458, 0f3F800001, %f12;
	fma.rn.f32 	%f461, %f459, 0f3F7FFFFE, %f13;
	fma.rn.f32 	%f462, %f460, 0f3F800001, %f12;
	fma.rn.f32 	%f463, %f461, 0f3F7FFFFE, %f13;
	fma.rn.f32 	%f464, %f462, 0f3F800001, %f12;
	fma.rn.f32 	%f465, %f463, 0f3F7FFFFE, %f13;
	fma.rn.f32 	%f466, %f464, 0f3F800001, %f12;
	fma.rn.f32 	%f467, %f465, 0f3F7FFFFE, %f13;
	fma.rn.f32 	%f468, %f466, 0f3F800001, %f12;
	fma.rn.f32 	%f469, %f467, 0f3F7FFFFE, %f13;
	fma.rn.f32 	%f470, %f468, 0f3F800001, %f12;
	fma.rn.f32 	%f471, %f469, 0f3F7FFFFE, %f13;
	fma.rn.f32 	%f472, %f470, 0f3F800001, %f12;
	fma.rn.f32 	%f473, %f471, 0f3F7FFFFE, %f13;
	fma.rn.f32 	%f474, %f472, 0f3F800001, %f12;
	fma.rn.f32 	%f475, %f473, 0f3F7FFFFE, %f13;
	fma.rn.f32 	%f476, %f474, 0f3F800001, %f12;
	fma.rn.f32 	%f477, %f475, 0f3F7FFFFE, %f13;
	fma.rn.f32 	%f478, %f476, 0f3F800001, %f12;
	fma.rn.f32 	%f479, %f477, 0f3F7FFFFE, %f13;
	fma.rn.f32 	%f480, %f478, 0f3F800001, %f12;
	fma.rn.f32 	%f481, %f479, 0f3F7FFFFE, %f13;
	fma.rn.f32 	%f482, %f480, 0f3F800001, %f12;
	fma.rn.f32 	%f483, %f481, 0f3F7FFFFE, %f13;
	fma.rn.f32 	%f484, %f482, 0f3F800001, %f12;
	fma.rn.f32 	%f485, %f483, 0f3F7FFFFE, %f13;
	fma.rn.f32 	%f486, %f484, 0f3F800001, %f12;
	fma.rn.f32 	%f487, %f485, 0f3F7FFFFE, %f13;
	fma.rn.f32 	%f488, %f486, 0f3F800001, %f12;
	fma.rn.f32 	%f489, %f487, 0f3F7FFFFE, %f13;
	fma.rn.f32 	%f490, %f488, 0f3F800001, %f12;
	fma.rn.f32 	%f491, %f489, 0f3F7FFFFE, %f13;
	fma.rn.f32 	%f492, %f490, 0f3F800001, %f12;
	fma.rn.f32 	%f493, %f491, 0f3F7FFFFE, %f13;
	fma.rn.f32 	%f494, %f492, 0f3F800001, %f12;
	fma.rn.f32 	%f495, %f493, 0f3F7FFFFE, %f13;
	fma.rn.f32 	%f496, %f494, 0f3F800001, %f12;
	fma.rn.f32 	%f497, %f495, 0f3F7FFFFE, %f13;
	fma.rn.f32 	%f498, %f496, 0f3F800001, %f12;
	fma.rn.f32 	%f499, %f497, 0f3F7FFFFE, %f13;
	fma.rn.f32 	%f500, %f498, 0f3F800001, %f12;
	fma.rn.f32 	%f501, %f499, 0f3F7FFFFE, %f13;
	fma.rn.f32 	%f502, %f500, 0f3F800001, %f12;
	fma.rn.f32 	%f503, %f501, 0f3F7FFFFE, %f13;
	fma.rn.f32 	%f504, %f502, 0f3F800001, %f12;
	fma.rn.f32 	%f505, %f503, 0f3F7FFFFE, %f13;
	fma.rn.f32 	%f506, %f504, 0f3F800001, %f12;
	fma.rn.f32 	%f507, %f505, 0f3F7FFFFE, %f13;
	fma.rn.f32 	%f508, %f506, 0f3F800001, %f12;
	fma.rn.f32 	%f509, %f507, 0f3F7FFFFE, %f13;
	fma.rn.f32 	%f510, %f508, 0f3F800001, %f12;
	fma.rn.f32 	%f511, %f509, 0f3F7FFFFE, %f13;
	fma.rn.f32 	%f512, %f510, 0f3F800001, %f12;
	fma.rn.f32 	%f513, %f511, 0f3F7FFFFE, %f13;
	fma.rn.f32 	%f514, %f512, 0f3F800001, %f12;
	fma.rn.f32 	%f515, %f513, 0f3F7FFFFE, %f13;
	fma.rn.f32 	%f516, %f514, 0f3F800001, %f12;
	fma.rn.f32 	%f517, %f515, 0f3F7FFFFE, %f13;
	fma.rn.f32 	%f518, %f516, 0f3F800001, %f12;
	fma.rn.f32 	%f519, %f517, 0f3F7FFFFE, %f13;
	fma.rn.f32 	%f520, %f518, 0f3F800001, %f12;
	fma.rn.f32 	%f521, %f519, 0f3F7FFFFE, %f13;
	fma.rn.f32 	%f522, %f520, 0f3F800001, %f12;
	fma.rn.f32 	%f523, %f521, 0f3F7FFFFE, %f13;
	fma.rn.f32 	%f527, %f522, 0f3F800001, %f12;
	fma.rn.f32 	%f528, %f523, 0f3F7FFFFE, %f13;
	add.s32 	%r10, %r10, %r3;
	setp.lt.s32 	%p2, %r10, %r6;
	@%p2 bra 	$L__BB1_2;
$L__BB1_3:
	setp.ge.s32 	%p3, %r2, %r6;
	@%p3 bra 	$L__BB1_5;
	add.f32 	%f524, %f527, %f528;
	cvta.to.global.u64 	%rd6, %rd2;
	mul.wide.s32 	%rd7, %r2, 4;
	add.s64 	%rd8, %rd6, %rd7;
	st.global.f32 	[%rd8], %f524;
$L__BB1_5:
	ret;

}


// ===== COMPILED SASS (sm_100) =====

	.target	sm_100

	.elftype	@"ET_EXEC"


//--------------------- .note.nv.tkinfo           --------------------------
	.section	.note.nv.tkinfo,"",@"SHT_NOTE"
	.sectionflags	@"SHF_NOTE_NV_TKINFO"
	.tkinfo
        /*0018*/ 	.word	0x00000002
        /*0030*/ 	.string	""
        /*0030*/ 	.string	"ptxas"
        /*0030*/ 	.string	"Cuda compilation tools, release 13.0, V13.0.88"
        /*0030*/ 	.string	"Build cuda_13.0.r13.0/compiler.36424714_0"
        /*0030*/ 	.string	"-arch sm_100 -m 64 "



//--------------------- .note.nv.cuinfo           --------------------------
	.section	.note.nv.cuinfo,"",@"SHT_NOTE"
	.sectionflags	@"SHF_NOTE_NV_CUINFO"
        /*0018*/ 	.short	0x0002
        /*001a*/ 	.short	0x0064
        /*001c*/ 	.short	0x0082
	.zero		2


//--------------------- .nv.info                  --------------------------
	.section	.nv.info,"",@"SHT_CUDA_INFO"
	.align	4


	//----- nvinfo : EIATTR_REGCOUNT
	.align		4
        /*0000*/ 	.byte	0x04, 0x2f
        /*0002*/ 	.short	(.L_1 - .L_0)
	.align		4
.L_0:
        /*0004*/ 	.word	index@(_Z16dep_chain_kernelPfPKfi)
        /*0008*/ 	.word	0x0000000c


	//----- nvinfo : EIATTR_FRAME_SIZE
	.align		4
.L_1:
        /*000c*/ 	.byte	0x04, 0x11
        /*000e*/ 	.short	(.L_3 - .L_2)
	.align		4
.L_2:
        /*0010*/ 	.word	index@(_Z16dep_chain_kernelPfPKfi)
        /*0014*/ 	.word	0x00000000


	//----- nvinfo : EIATTR_REGCOUNT
	.align		4
.L_3:
        /*0018*/ 	.byte	0x04, 0x2f
        /*001a*/ 	.short	(.L_5 - .L_4)
	.align		4
.L_4:
        /*001c*/ 	.word	index@(_Z10ilp_kernelPfPKfi)
        /*0020*/ 	.word	0x0000000e


	//----- nvinfo : EIATTR_FRAME_SIZE
	.align		4
.L_5:
        /*0024*/ 	.byte	0x04, 0x11
        /*0026*/ 	.short	(.L_7 - .L_6)
	.align		4
.L_6:
        /*0028*/ 	.word	index@(_Z10ilp_kernelPfPKfi)
        /*002c*/ 	.word	0x00000000


	//----- nvinfo : EIATTR_MIN_STACK_SIZE
	.align		4
.L_7:
        /*0030*/ 	.byte	0x04, 0x12
        /*0032*/ 	.short	(.L_9 - .L_8)
	.align		4
.L_8:
        /*0034*/ 	.word	index@(_Z10ilp_kernelPfPKfi)
        /*0038*/ 	.word	0x00000000


	//----- nvinfo : EIATTR_MIN_STACK_SIZE
	.align		4
.L_9:
        /*003c*/ 	.byte	0x04, 0x12
        /*003e*/ 	.short	(.L_11 - .L_10)
	.align		4
.L_10:
        /*0040*/ 	.word	index@(_Z16dep_chain_kernelPfPKfi)
        /*0044*/ 	.word	0x00000000
.L_11:


//--------------------- .nv.compat                --------------------------
	.section	.nv.compat,"",@"SHT_CUDA_COMPAT_INFO"
	.align	4
        /*0000*/ 	.byte	0x02, 0x09, 0x00, 0x00, 0x02, 0x02, 0x01, 0x00, 0x02, 0x05, 0x05, 0x00, 0x03, 0x07, 0x01, 0x01
        /*0010*/ 	.byte	0x02, 0x03, 0x00, 0x00, 0x02, 0x06, 0x01, 0x00, 0x04, 0x0b, 0x08, 0x00, 0x09, 0x00, 0x00, 0x00
        /*0020*/ 	.byte	0x00, 0x00, 0x00, 0x00


//--------------------- .nv.info._Z10ilp_kernelPfPKfi --------------------------
	.section	.nv.info._Z10ilp_kernelPfPKfi,"",@"SHT_CUDA_INFO"
	.sectionflags	@""
	.align	4


	//----- nvinfo : EIATTR_CUDA_API_VERSION
	.align		4
        /*0000*/ 	.byte	0x04, 0x37
        /*0002*/ 	.short	(.L_13 - .L_12)
.L_12:
        /*0004*/ 	.word	0x00000082


	//----- nvinfo : EIATTR_KPARAM_INFO
	.align		4
.L_13:
        /*0008*/ 	.byte	0x04, 0x17
        /*000a*/ 	.short	(.L_15 - .L_14)
.L_14:
        /*000c*/ 	.word	0x00000000
        /*0010*/ 	.short	0x0002
        /*0012*/ 	.short	0x0010
        /*0014*/ 	.byte	0x00, 0xf0, 0x11, 0x00


	//----- nvinfo : EIATTR_KPARAM_INFO
	.align		4
.L_15:
        /*0018*/ 	.byte	0x04, 0x17
        /*001a*/ 	.short	(.L_17 - .L_16)
.L_16:
        /*001c*/ 	.word	0x00000000
        /*0020*/ 	.short	0x0001
        /*0022*/ 	.short	0x0008
        /*0024*/ 	.byte	0x00, 0xf5, 0x21, 0x00


	//----- nvinfo : EIATTR_KPARAM_INFO
	.align		4
.L_17:
        /*0028*/ 	.byte	0x04, 0x17
        /*002a*/ 	.short	(.L_19 - .L_18)
.L_18:
        /*002c*/ 	.word	0x00000000
        /*0030*/ 	.short	0x0000
        /*0032*/ 	.short	0x0000
        /*0034*/ 	.byte	0x00, 0xf5, 0x21, 0x00


	//----- nvinfo : EIATTR_SPARSE_MMA_MASK
	.align		4
.L_19:
        /*0038*/ 	.byte	0x03, 0x50
        /*003a*/ 	.short	0x0000


	//----- nvinfo : EIATTR_MAXREG_COUNT
	.align		4
        /*003c*/ 	.byte	0x03, 0x1b
        /*003e*/ 	.short	0x00ff


	//----- nvinfo : EIATTR_MERCURY_ISA_VERSION
	.align		4
        /*0040*/ 	.byte	0x03, 0x5f
        /*0042*/ 	.short	0x0101


	//----- nvinfo : EIATTR_VRC_CTA_INIT_COUNT
	.align		4
        /*0044*/ 	.byte	0x02, 0x4a
	.zero		1
	.zero		1


	//----- nvinfo : EIATTR_EXIT_INSTR_OFFSETS
	.align		4
        /*0048*/ 	.byte	0x04, 0x1c
        /*004a*/ 	.short	(.L_21 - .L_20)


	//   ....[0]....
.L_20:
        /*004c*/ 	.word	0x000021a0


	//   ....[1]....
        /*0050*/ 	.word	0x000021f0


	//----- nvinfo : EIATTR_CRS_STACK_SIZE
	.align		4
.L_21:
        /*0054*/ 	.byte	0x04, 0x1e
        /*0056*/ 	.short	(.L_23 - .L_22)
.L_22:
        /*0058*/ 	.word	0x00000000


	//----- nvinfo : EIATTR_CBANK_PARAM_SIZE
	.align		4
.L_23:
        /*005c*/ 	.byte	0x03, 0x19
        /*005e*/ 	.short	0x0014


	//----- nvinfo : EIATTR_PARAM_CBANK
	.align		4
        /*0060*/ 	.byte	0x04, 0x0a
        /*0062*/ 	.short	(.L_25 - .L_24)
	.align		4
.L_24:
        /*0064*/ 	.word	index@(.nv.constant0._Z10ilp_kernelPfPKfi)
        /*0068*/ 	.short	0x0380
        /*006a*/ 	.short	0x0014


	//----- nvinfo : EIATTR_SW_WAR
	.align		4
.L_25:
        /*006c*/ 	.byte	0x04, 0x36
        /*006e*/ 	.short	(.L_27 - .L_26)
.L_26:
        /*0070*/ 	.word	0x00000008
.L_27:


//--------------------- .nv.info._Z16dep_chain_kernelPfPKfi --------------------------
	.section	.nv.info._Z16dep_chain_kernelPfPKfi,"",@"SHT_CUDA_INFO"
	.sectionflags	@""
	.align	4


	//----- nvinfo : EIATTR_CUDA_API_VERSION
	.align		4
        /*0000*/ 	.byte	0x04, 0x37
        /*0002*/ 	.short	(.L_29 - .L_28)
.L_28:
        /*0004*/ 	.word	0x00000082


	//----- nvinfo : EIATTR_KPARAM_INFO
	.align		4
.L_29:
        /*0008*/ 	.byte	0x04, 0x17
        /*000a*/ 	.short	(.L_31 - .L_30)
.L_30:
        /*000c*/ 	.word	0x00000000
        /*0010*/ 	.short	0x0002
        /*0012*/ 	.short	0x0010
        /*0014*/ 	.byte	0x00, 0xf0, 0x11, 0x00


	//----- nvinfo : EIATTR_KPARAM_INFO
	.align		4
.L_31:
        /*0018*/ 	.byte	0x04, 0x17
        /*001a*/ 	.short	(.L_33 - .L_32)
.L_32:
        /*001c*/ 	.word	0x00000000
        /*0020*/ 	.short	0x0001
        /*0022*/ 	.short	0x0008
        /*0024*/ 	.byte	0x00, 0xf5, 0x21, 0x00


	//----- nvinfo : EIATTR_KPARAM_INFO
	.align		4
.L_33:
        /*0028*/ 	.byte	0x04, 0x17
        /*002a*/ 	.short	(.L_35 - .L_34)
.L_34:
        /*002c*/ 	.word	0x00000000
        /*0030*/ 	.short	0x0000
        /*0032*/ 	.short	0x0000
        /*0034*/ 	.byte	0x00, 0xf5, 0x21, 0x00


	//----- nvinfo : EIATTR_SPARSE_MMA_MASK
	.align		4
.L_35:
        /*0038*/ 	.byte	0x03, 0x50
        /*003a*/ 	.short	0x0000


	//----- nvinfo : EIATTR_MAXREG_COUNT
	.align		4
        /*003c*/ 	.byte	0x03, 0x1b
        /*003e*/ 	.short	0x00ff


	//----- nvinfo : EIATTR_MERCURY_ISA_VERSION
	.align		4
        /*0040*/ 	.byte	0x03, 0x5f
        /*0042*/ 	.short	0x0101


	//----- nvinfo : EIATTR_VRC_CTA_INIT_COUNT
	.align		4
        /*0044*/ 	.byte	0x02, 0x4a
	.zero		1
	.zero		1


	//----- nvinfo : EIATTR_EXIT_INSTR_OFFSETS
	.align		4
        /*0048*/ 	.byte	0x04, 0x1c
        /*004a*/ 	.short	(.L_37 - .L_36)


	//   ....[0]....
.L_36:
        /*004c*/ 	.word	0x00001160


	//   ....[1]....
        /*0050*/ 	.word	0x000011a0


	//----- nvinfo : EIATTR_CRS_STACK_SIZE
	.align		4
.L_37:
        /*0054*/ 	.byte	0x04, 0x1e
        /*0056*/ 	.short	(.L_39 - .L_38)
.L_38:
        /*0058*/ 	.word	0x00000000


	//----- nvinfo : EIATTR_CBANK_PARAM_SIZE
	.align		4
.L_39:
        /*005c*/ 	.byte	0x03, 0x19
        /*005e*/ 	.short	0x0014


	//----- nvinfo : EIATTR_PARAM_CBANK
	.align		4
        /*0060*/ 	.byte	0x04, 0x0a
        /*0062*/ 	.short	(.L_41 - .L_40)
	.align		4
.L_40:
        /*0064*/ 	.word	index@(.nv.constant0._Z16dep_chain_kernelPfPKfi)
        /*0068*/ 	.short	0x0380
        /*006a*/ 	.short	0x0014


	//----- nvinfo : EIATTR_SW_WAR
	.align		4
.L_41:
        /*006c*/ 	.byte	0x04, 0x36
        /*006e*/ 	.short	(.L_43 - .L_42)
.L_42:
        /*0070*/ 	.word	0x00000008
.L_43:


//--------------------- .nv.callgraph             --------------------------
	.section	.nv.callgraph,"",@"SHT_CUDA_CALLGRAPH"
	.align	4
	.sectionentsize	8
	.align		4
        /*0000*/ 	.word	0x00000000
	.align		4
        /*0004*/ 	.word	0xffffffff
	.align		4
        /*0008*/ 	.word	0x00000000
	.align		4
        /*000c*/ 	.word	0xfffffffe
	.align		4
        /*0010*/ 	.word	0x00000000
	.align		4
        /*0014*/ 	.word	0xfffffffd
	.align		4
        /*0018*/ 	.word	0x00000000
	.align		4
        /*001c*/ 	.word	0xfffffffc


//--------------------- .text._Z10ilp_kernelPfPKfi --------------------------
	.section	.text._Z10ilp_kernelPfPKfi,"ax",@progbits
	.align	128
        .global         _Z10ilp_kernelPfPKfi
        .type           _Z10ilp_kernelPfPKfi,@function
        .size           _Z10ilp_kernelPfPKfi,(.L_x_8 - _Z10ilp_kernelPfPKfi)
        .other          _Z10ilp_kernelPfPKfi,@"STO_CUDA_ENTRY STV_DEFAULT"
_Z10ilp_kernelPfPKfi:
.text._Z10ilp_kernelPfPKfi:
[----:B------:R-:W-:Y:S01]  /*0000*/  LDC R1, c[0x0][0x37c] ;  /* 0x0000df00ff017b82 */ /* 0x000fe20000000800 */
[----:B------:R-:W0:Y:S07]  /*0010*/  S2R R3, SR_TID.X ;  /* 0x0000000000037919 */ /* 0x000e2e0000002100 */
[----:B------:R-:W0:Y:S01]  /*0020*/  S2UR UR4, SR_CTAID.X ;  /* 0x00000000000479c3 */ /* 0x000e220000002500 */
[----:B------:R-:W1:Y:S01]  /*0030*/  LDCU UR7, c[0x0][0x390] ;  /* 0x00007200ff0777ac */ /* 0x000e620008000800 */
[----:B------:R-:W-:Y:S01]  /*0040*/  BSSY.RECONVERGENT B0, `(.L_x_0) ;  /* 0x0000215000007945 */ /* 0x000fe20003800200 */
[----:B------:R-:W-:Y:S01]  /*0050*/  HFMA2 R10, -RZ, RZ, 1.875, 0 ;  /* 0x3f800000ff0a7431 */ /* 0x000fe200000001ff */
[----:B------:R-:W-:-:S04]  /*0060*/  MOV R11, RZ ;  /* 0x000000ff000b7202 */ /* 0x000fc80000000f00 */
[----:B------:R-:W0:Y:S02]  /*0070*/  LDC R4, c[0x0][0x360] ;  /* 0x0000d800ff047b82 */ /* 0x000e240000000800 */
[----:B0-----:R-:W-:Y:S01]  /*0080*/  IMAD R0, R4, UR4, R3 ;  /* 0x0000000404007c24 */ /* 0x001fe2000f8e0203 */
[----:B------:R-:W0:Y:S04]  /*0090*/  LDCU.64 UR4, c[0x0][0x358] ;  /* 0x00006b00ff0477ac */ /* 0x000e280008000a00 */
[----:B-1----:R-:W-:-:S13]  /*00a0*/  ISETP.GE.AND P0, PT, R0, UR7, PT ;  /* 0x0000000700007c0c */ /* 0x002fda000bf06270 */
[----:B------:R-:W-:Y:S05]  /*00b0*/  @P0 BRA `(.L_x_1) ;  /* 0x0000002000340947 */ /* 0x000fea0003800000 */
[----:B------:R-:W1:Y:S01]  /*00c0*/  LDC.64 R2, c[0x0][0x388] ;  /* 0x0000e200ff027b82 */ /* 0x000e620000000a00 */
[----:B------:R-:W2:Y:S01]  /*00d0*/  LDCU UR6, c[0x0][0x370] ;  /* 0x00006e00ff0677ac */ /* 0x000ea20008000800 */
[----:B------:R-:W-:Y:S02]  /*00e0*/  MOV R11, RZ ;  /* 0x000000ff000b7202 */ /* 0x000fe40000000f00 */
[----:B------:R-:W-:Y:S02]  /*00f0*/  MOV R10, 0x3f800000 ;  /* 0x3f800000000a7802 */ /* 0x000fe40000000f00 */
[----:B------:R-:W-:Y:S01]  /*0100*/  MOV R5, R0 ;  /* 0x0000000000057202 */ /* 0x000fe20000000f00 */
[----:B--2---:R-:W-:-:S07]  /*0110*/  IMAD R4, R4, UR6, RZ ;  /* 0x0000000604047c24 */ /* 0x004fce000f8e02ff */
.L_x_2:
[----:B-1----:R-:W-:-:S06]  /*0120*/  IMAD.WIDE R8, R5, 0x4, R2 ;  /* 0x0000000405087825 */ /* 0x002fcc00078e0202 */
[----:B0-----:R-:W2:Y:S01]  /*0130*/  LDG.E.CONSTANT R8, desc[UR4][R8.64] ;  /* 0x0000000408087981 */ /* 0x001ea2000c1e9900 */
[----:B------:R-:W-:-:S04]  /*0140*/  IADD3 R5, PT, PT, R4, R5, RZ ;  /* 0x0000000504057210 */ /* 0x000fc80007ffe0ff */
[----:B------:R-:W-:Y:S01]  /*0150*/  ISETP.GE.AND P1, PT, R5, UR7, PT ;  /* 0x0000000705007c0c */ /* 0x000fe2000bf26270 */
[C---:B--2---:R-:W-:Y:S01]  /*0160*/  FADD R6, R8.reuse, 1 ;  /* 0x3f80000008067421 */ /* 0x044fe20000000000 */
[----:B------:R-:W-:-:S03]  /*0170*/  FADD R7, R8, -1 ;  /* 0xbf80000008077421 */ /* 0x000fc60000000000 */
[----:B------:R-:W-:Y:S01]  /*0180*/  FFMA R11, R11, 1.0000001192092895508, R6 ;  /* 0x3f8000010b0b7823 */ /* 0x000fe20000000006 */
[----:B------:R-:W-:-:S03]  /*0190*/  FFMA R10, R10, 0.99999988079071044922, R7 ;  /* 0x3f7ffffe0a0a7823 */ /* 0x000fc60000000007 */
        /* <DEDUP_REMOVED lines=509> */
[----:B------:R-:W-:Y:S01]  /*2170*/  FFMA R10, R10, 0.99999988079071044922, R7 ;  /* 0x3f7ffffe0a0a7823 */ /* 0x000fe20000000007 */
[----:B------:R-:W-:Y:S06]  /*2180*/  @!P1 BRA `(.L_x_2) ;  /* 0xffffffdc00e49947 */ /* 0x000fec000383ffff */
.L_x_1:
[----:B0-----:R-:W-:Y:S05]  /*2190*/  BSYNC.RECONVERGENT B0 ;  /* 0x0000000000007941 */ /* 0x001fea0003800200 */
.L_x_0:
[----:B------:R-:W-:Y:S05]  /*21a0*/  @P0 EXIT ;  /* 0x000000000000094d */ /* 0x000fea0003800000 */
[----:B------:R-:W0:Y:S01]  /*21b0*/  LDC.64 R2, c[0x0][0x380] ;  /* 0x0000e000ff027b82 */ /* 0x000e220000000a00 */
[----:B------:R-:W-:Y:S01]  /*21c0*/  FADD R11, R11, R10 ;  /* 0x0000000a0b0b7221 */ /* 0x000fe20000000000 */
[----:B0-----:R-:W-:-:S05]  /*21d0*/  IMAD.WIDE R2, R0, 0x4, R2 ;  /* 0x0000000400027825 */ /* 0x001fca00078e0202 */
[----:B------:R-:W-:Y:S01]  /*21e0*/  STG.E desc[UR4][R2.64], R11 ;  /* 0x0000000b02007986 */ /* 0x000fe2000c101904 */
[----:B------:R-:W-:Y:S05]  /*21f0*/  EXIT ;  /* 0x000000000000794d */ /* 0x000fea0003800000 */
.L_x_3:
[----:B------:R-:W-:-:S00]  /*2200*/  BRA `(.L_x_3) ;  /* 0xfffffffc00fc7947 */ /* 0x000fc0000383ffff */
[----:B------:R-:W-:-:S00]  /*2210*/  NOP ;  /* 0x0000000000007918 */ /* 0x000fc00000000000 */
        /* <DEDUP_REMOVED lines=14> */
.L_x_8:


//--------------------- .text._Z16dep_chain_kernelPfPKfi --------------------------
	.section	.text._Z16dep_chain_kernelPfPKfi,"ax",@progbits
	.align	128
        .global         _Z16dep_chain_kernelPfPKfi
        .type           _Z16dep_chain_kernelPfPKfi,@function
        .size           _Z16dep_chain_kernelPfPKfi,(.L_x_9 - _Z16dep_chain_kernelPfPKfi)
        .other          _Z16dep_chain_kernelPfPKfi,@"STO_CUDA_ENTRY STV_DEFAULT"
_Z16dep_chain_kernelPfPKfi:
.text._Z16dep_chain_kernelPfPKfi:
[----:B------:R-:W-:Y:S01]  /*0000*/  LDC R1, c[0x0][0x37c] ;  /* 0x0000df00ff017b82 */ /* 0x000fe20000000800 */
[----:B------:R-:W0:Y:S07]  /*0010*/  S2R R3, SR_TID.X ;  /* 0x0000000000037919 */ /* 0x000e2e0000002100 */
[----:B------:R-:W0:Y:S01]  /*0020*/  S2UR UR4, SR_CTAID.X ;  /* 0x00000000000479c3 */ /* 0x000e220000002500 */
[----:B------:R-:W1:Y:S01]  /*0030*/  LDCU UR7, c[0x0][0x390] ;  /* 0x00007200ff0777ac */ /* 0x000e620008000800 */
[----:B------:R-:W-:Y:S01]  /*0040*/  BSSY.RECONVERGENT B0, `(.L_x_4) ;  /* 0x0000111000007945 */ /* 0x000fe20003800200 */
[----:B------:R-:W-:-:S05]  /*0050*/  HFMA2 R9, -RZ, RZ, 0, 0 ;  /* 0x00000000ff097431 */ /* 0x000fca00000001ff */
        /* <DEDUP_REMOVED lines=8> */
[----:B------:R-:W-:Y:S01]  /*00e0*/  MOV R5, R0 ;  /* 0x0000000000057202 */ /* 0x000fe20000000f00 */
[----:B--2---:R-:W-:-:S07]  /*00f0*/  IMAD R4, R4, UR6, RZ ;  /* 0x0000000604047c24 */ /* 0x004fce000f8e02ff */
.L_x_6:
[----:B-1----:R-:W-:-:S06]  /*0100*/  IMAD.WIDE R6, R5, 0x4, R2 ;  /* 0x0000000405067825 */ /* 0x002fcc00078e0202 */
[----:B0-----:R-:W2:Y:S01]  /*0110*/  LDG.E.CONSTANT R6, desc[UR4][R6.64] ;  /* 0x0000000406067981 */ /* 0x001ea2000c1e9900 */
[----:B------:R-:W-:-:S04]  /*0120*/  IADD3 R5, PT, PT, R4, R5, RZ ;  /* 0x0000000504057210 */ /* 0x000fc80007ffe0ff */
[----:B------:R-:W-:Y:S01]  /*0130*/  ISETP.GE.AND P1, PT, R5, UR7, PT ;  /* 0x0000000705007c0c */ /* 0x000fe2000bf26270 */
[----:B--2---:R-:W-:-:S04]  /*0140*/  FFMA R9, R9, 1.0000001192092895508, R6 ;  /* 0x3f80000109097823 */ /* 0x004fc80000000006 */
[----:B------:R-:W-:-:S04]  /*0150*/  FFMA R9, R9, 1.0000001192092895508, R6 ;  /* 0x3f80000109097823 */ /* 0x000fc80000000006 */
        /* <DEDUP_REMOVED lines=253> */
[----:B------:R-:W-:Y:S01]  /*1130*/  FFMA R9, R9, 1.0000001192092895508, R6 ;  /* 0x3f80000109097823 */ /* 0x000fe20000000006 */
[----:B------:R-:W-:Y:S06]  /*1140*/  @!P1 BRA `(.L_x_6) ;  /* 0xffffffec00ec9947 */ /* 0x000fec000383ffff */
.L_x_5:
[----:B0-----:R-:W-:Y:S05]  /*1150*/  BSYNC.RECONVERGENT B0 ;  /* 0x0000000000007941 */ /* 0x001fea0003800200 */
.L_x_4:
[----:B------:R-:W-:Y:S05]  /*1160*/  @P0 EXIT ;  /* 0x000000000000094d */ /* 0x000fea0003800000 */
[----:B------:R-:W0:Y:S02]  /*1170*/  LDC.64 R2, c[0x0][0x380] ;  /* 0x0000e000ff027b82 */ /* 0x000e240000000a00 */
[----:B0-----:R-:W-:-:S05]  /*1180*/  IMAD.WIDE R2, R0, 0x4, R2 ;  /* 0x0000000400027825 */ /* 0x001fca00078e0202 */
[----:B------:R-:W-:Y:S01]  /*1190*/  STG.E desc[UR4][R2.64], R9 ;  /* 0x0000000902007986 */ /* 0x000fe2000c101904 */
[----:B------:R-:W-:Y:S05]  /*11a0*/  EXIT ;  /* 0x000000000000794d */ /* 0x000fea0003800000 */
.L_x_7:
        /* <DEDUP_REMOVED lines=13> */
.L_x_9:


//--------------------- .nv.shared.reserved.0     --------------------------
	.section	.nv.shared.reserved.0,"aw",@nobits
	.weak		__nv_reservedSMEM_offset_0_alias
	.size		__nv_reservedSMEM_offset_0_alias, 0, 64
	.other		__nv_reservedSMEM_offset_0_alias,@"STO_CUDA_RESERVED_SHARED STV_DEFAULT"
__nv_reservedSMEM_offset_0_alias:
	.zero		0
	.zero		64


//--------------------- .nv.constant0._Z10ilp_kernelPfPKfi --------------------------
	.section	.nv.constant0._Z10ilp_kernelPfPKfi,"a",@progbits
	.sectionflags	@""
	.align	4
.nv.constant0._Z10ilp_kernelPfPKfi:
	.zero		916


//--------------------- .nv.constant0._Z16dep_chain_kernelPfPKfi --------------------------
	.section	.nv.constant0._Z16dep_chain_kernelPfPKfi,"a",@progbits
	.sectionflags	@""
	.align	4
.nv.constant0._Z16dep_chain_kernelPfPKfi:
	.zero		916


//--------------------- SYMBOLS --------------------------

	.type		.nv.reservedSmem.offset0,@object
	.size		.nv.reservedSmem.offset0,0x4
